	.headerflags	@"EF_CUDA_TEXMODE_UNIFIED EF_CUDA_64BIT_ADDRESS EF_CUDA_ACCELERATORS EF_CUDA_SM90 EF_CUDA_VIRTUAL_SM(EF_CUDA_SM90)"
	.elftype	@"ET_EXEC"


//--------------------- .nv.info                  --------------------------
	.section	.nv.info,"",@"SHT_CUDA_INFO"
	.align	4


	//----- nvinfo : EIATTR_REGCOUNT
	.align		4
        /*0000*/ 	.byte	0x04, 0x2f
        /*0002*/ 	.short	(.L_1 - .L_0)
	.align		4
.L_0:
        /*0004*/ 	.word	index@(triton_poi_fused_clone_6)
        /*0008*/ 	.word	0x0000000e


	//----- nvinfo : EIATTR_MIN_STACK_SIZE
	.align		4
.L_1:
        /*000c*/ 	.byte	0x04, 0x12
        /*000e*/ 	.short	(.L_3 - .L_2)
	.align		4
.L_2:
        /*0010*/ 	.word	index@(triton_poi_fused_clone_6)
        /*0014*/ 	.word	0x00000000


	//----- nvinfo : EIATTR_FRAME_SIZE
	.align		4
.L_3:
        /*0018*/ 	.byte	0x04, 0x11
        /*001a*/ 	.short	(.L_5 - .L_4)
	.align		4
.L_4:
        /*001c*/ 	.word	index@(triton_poi_fused_clone_6)
        /*0020*/ 	.word	0x00000000


	//----- nvinfo : EIATTR_MIN_STACK_SIZE
	.align		4
.L_5:
        /*0024*/ 	.byte	0x04, 0x12
        /*0026*/ 	.short	(.L_7 - .L_6)
	.align		4
.L_6:
        /*0028*/ 	.word	index@(triton_poi_fused_clone_6)
        /*002c*/ 	.word	0x00000000
.L_7:


//--------------------- .nv.info.triton_poi_fused_clone_6 --------------------------
	.section	.nv.info.triton_poi_fused_clone_6,"",@"SHT_CUDA_INFO"
	.sectionflags	@""
	.align	4


	//----- nvinfo : EIATTR_CUDA_API_VERSION
	.align		4
        /*0000*/ 	.byte	0x04, 0x37
        /*0002*/ 	.short	(.L_9 - .L_8)
.L_8:
        /*0004*/ 	.word	0x0000007c


	//----- nvinfo : EIATTR_KPARAM_INFO
	.align		4
.L_9:
        /*0008*/ 	.byte	0x04, 0x17
        /*000a*/ 	.short	(.L_11 - .L_10)
.L_10:
        /*000c*/ 	.word	0x00000000
        /*0010*/ 	.short	0x0003
        /*0012*/ 	.short	0x0018
        /*0014*/ 	.byte	0x00, 0xf0, 0x11, 0x00


	//----- nvinfo : EIATTR_KPARAM_INFO
	.align		4
.L_11:
        /*0018*/ 	.byte	0x04, 0x17
        /*001a*/ 	.short	(.L_13 - .L_12)
.L_12:
        /*001c*/ 	.word	0x00000000
        /*0020*/ 	.short	0x0002
        /*0022*/ 	.short	0x0010
        /*0024*/ 	.byte	0x00, 0xf4, 0x21, 0x00


	//----- nvinfo : EIATTR_KPARAM_INFO
	.align		4
.L_13:
        /*0028*/ 	.byte	0x04, 0x17
        /*002a*/ 	.short	(.L_15 - .L_14)
.L_14:
        /*002c*/ 	.word	0x00000000
        /*0030*/ 	.short	0x0001
        /*0032*/ 	.short	0x0008
        /*0034*/ 	.byte	0x00, 0xf4, 0x21, 0x00


	//----- nvinfo : EIATTR_KPARAM_INFO
	.align		4
.L_15:
        /*0038*/ 	.byte	0x04, 0x17
        /*003a*/ 	.short	(.L_17 - .L_16)
.L_16:
        /*003c*/ 	.word	0x00000000
        /*0040*/ 	.short	0x0000
        /*0042*/ 	.short	0x0000
        /*0044*/ 	.byte	0x00, 0xf4, 0x21, 0x00


	//----- nvinfo : EIATTR_SPARSE_MMA_MASK
	.align		4
.L_17:
        /*0048*/ 	.byte	0x03, 0x50
        /*004a*/ 	.short	0x0000


	//----- nvinfo : EIATTR_MAXREG_COUNT
	.align		4
        /*004c*/ 	.byte	0x03, 0x1b
        /*004e*/ 	.short	0x00ff


	//----- nvinfo : EIATTR_EXIT_INSTR_OFFSETS
	.align		4
        /*0050*/ 	.byte	0x04, 0x1c
        /*0052*/ 	.short	(.L_19 - .L_18)


	//   ....[0]....
.L_18:
        /*0054*/ 	.word	0x00000230


	//   ....[1]....
        /*0058*/ 	.word	0x00000250


	//----- nvinfo : EIATTR_REQNTID
	.align		4
.L_19:
        /*005c*/ 	.byte	0x04, 0x10
        /*005e*/ 	.short	(.L_21 - .L_20)
.L_20:
        /*0060*/ 	.word	0x00000080
        /*0064*/ 	.word	0x00000001
        /*0068*/ 	.word	0x00000001


	//----- nvinfo : EIATTR_CBANK_PARAM_SIZE
	.align		4
.L_21:
        /*006c*/ 	.byte	0x03, 0x19
        /*006e*/ 	.short	0x001c


	//----- nvinfo : EIATTR_PARAM_CBANK
	.align		4
        /*0070*/ 	.byte	0x04, 0x0a
        /*0072*/ 	.short	(.L_23 - .L_22)
	.align		4
.L_22:
        /*0074*/ 	.word	index@(.nv.constant0.triton_poi_fused_clone_6)
        /*0078*/ 	.short	0x0210
        /*007a*/ 	.short	0x001c


	//----- nvinfo : EIATTR_SW_WAR
	.align		4
.L_23:
        /*007c*/ 	.byte	0x04, 0x36
        /*007e*/ 	.short	(.L_25 - .L_24)
.L_24:
        /*0080*/ 	.word	0x00000008
.L_25:


//--------------------- .nv.callgraph             --------------------------
	.section	.nv.callgraph,"",@"SHT_CUDA_CALLGRAPH"
	.align	4
	.sectionentsize	8
	.align		4
        /*0000*/ 	.word	0x00000000
	.align		4
        /*0004*/ 	.word	0xffffffff
	.align		4
        /*0008*/ 	.word	0x00000000
	.align		4
        /*000c*/ 	.word	0xfffffffe
	.align		4
        /*0010*/ 	.word	0x00000000
	.align		4
        /*0014*/ 	.word	0xfffffffd
	.align		4
        /*0018*/ 	.word	0x00000000
	.align		4
        /*001c*/ 	.word	0xfffffffc


//--------------------- .text.triton_poi_fused_clone_6 --------------------------
	.section	.text.triton_poi_fused_clone_6,"ax",@progbits
	.align	128
        .global         triton_poi_fused_clone_6
        .type           triton_poi_fused_clone_6,@function
        .size           triton_poi_fused_clone_6,(.L_x_1 - triton_poi_fused_clone_6)
        .other          triton_poi_fused_clone_6,@"STO_CUDA_ENTRY STV_DEFAULT"
triton_poi_fused_clone_6:
.text.triton_poi_fused_clone_6:
[----:B------:R-:W0:Y:S02]  /*0000*/  LDC R1, c[0x0][0x28] ;  /* 0x00000a00ff017b82 */ /* 0x000e240000000800 */
[----:B------:R-:W1:Y:S01]  /*0010*/  S2R R0, SR_TID.X ;  /* 0x0000000000007919 */ /* 0x000e620000002100 */
[----:B------:R-:W-:Y:S01]  /*0020*/  ULDC.64 UR4, c[0x0][0x208] ;  /* 0x0000820000047ab9 */ /* 0x000fe20000000a00 */
[----:B------:R-:W2:Y:S01]  /*0030*/  S2R R5, SR_CTAID.X ;  /* 0x0000000000057919 */ /* 0x000ea20000002500 */
[----:B-1----:R-:W-:Y:S01]  /*0040*/  IMAD.SHL.U32 R0, R0, 0x2, RZ ;  /* 0x0000000200007824 */ /* 0x002fe200078e00ff */
[----:B--2---:R-:W-:-:S04]  /*0050*/  SHF.R.S32.HI R9, RZ, 0x17, R5 ;  /* 0x00000017ff097819 */ /* 0x004fc80000011405 */
[----:B------:R-:W-:Y:S02]  /*0060*/  LOP3.LUT R0, R0, 0xfe, RZ, 0xc0, !PT ;  /* 0x000000fe00007812 */ /* 0x000fe400078ec0ff */
[----:B------:R-:W-:-:S03]  /*0070*/  SGXT R9, R9, 0x1 ;  /* 0x000000010909781a */ /* 0x000fc60000000200 */
[----:B------:R-:W-:Y:S02]  /*0080*/  IMAD R0, R5, 0x100, R0 ;  /* 0x0000010005007824 */ /* 0x000fe400078e0200 */
[----:B------:R-:W1:Y:S03]  /*0090*/  LDC.64 R4, c[0x0][0x218] ;  /* 0x00008600ff047b82 */ /* 0x000e660000000a00 */
[----:B------:R-:W-:Y:S02]  /*00a0*/  SHF.R.S32.HI R3, RZ, 0x1f, R0 ;  /* 0x0000001fff037819 */ /* 0x000fe40000011400 */
[-C--:B------:R-:W-:Y:S02]  /*00b0*/  LEA.HI R10, R9, R0.reuse, RZ, 0x6 ;  /* 0x00000000090a7211 */ /* 0x080fe400078f30ff */
[----:B------:R-:W-:Y:S02]  /*00c0*/  LEA.HI R6, R3, R0, RZ, 0x2 ;  /* 0x0000000003067211 */ /* 0x000fe400078f10ff */
[----:B------:R-:W2:Y:S01]  /*00d0*/  LDC.64 R2, c[0x0][0x210] ;  /* 0x00008400ff027b82 */ /* 0x000ea20000000a00 */
[----:B------:R-:W-:-:S02]  /*00e0*/  SHF.R.S32.HI R10, RZ, 0x6, R10 ;  /* 0x00000006ff0a7819 */ /* 0x000fc4000001140a */
[--C-:B------:R-:W-:Y:S02]  /*00f0*/  SHF.R.S32.HI R7, RZ, 0x2, R6.reuse ;  /* 0x00000002ff077819 */ /* 0x100fe40000011406 */
[----:B------:R-:W-:Y:S02]  /*0100*/  SHF.R.S32.HI R8, RZ, 0x1f, R6 ;  /* 0x0000001fff087819 */ /* 0x000fe40000011406 */
[----:B------:R-:W-:Y:S02]  /*0110*/  LOP3.LUT R9, R6, 0xfffffffc, RZ, 0xc0, !PT ;  /* 0xfffffffc06097812 */ /* 0x000fe400078ec0ff */
[----:B------:R-:W-:Y:S02]  /*0120*/  LEA.HI R8, R8, R7, RZ, 0x4 ;  /* 0x0000000708087211 */ /* 0x000fe400078f20ff */
[C---:B------:R-:W-:Y:S01]  /*0130*/  ISETP.GE.AND P0, PT, R0.reuse, 0xc0, PT ;  /* 0x000000c00000780c */ /* 0x040fe20003f06270 */
[----:B------:R-:W-:Y:S01]  /*0140*/  IMAD.IADD R9, R0, 0x1, -R9 ;  /* 0x0000000100097824 */ /* 0x000fe200078e0a09 */
[----:B------:R-:W-:-:S03]  /*0150*/  LOP3.LUT R8, R8, 0xfffffff0, RZ, 0xc0, !PT ;  /* 0xfffffff008087812 */ /* 0x000fc600078ec0ff */
[----:B------:R-:W-:Y:S01]  /*0160*/  IMAD R9, R10, 0x4, R9 ;  /* 0x000000040a097824 */ /* 0x000fe200078e0209 */
[----:B------:R-:W-:Y:S01]  /*0170*/  CS2R R10, SRZ ;  /* 0x00000000000a7805 */ /* 0x000fe2000001ff00 */
[----:B------:R-:W-:Y:S02]  /*0180*/  IMAD.IADD R8, R7, 0x1, -R8 ;  /* 0x0000000107087824 */ /* 0x000fe400078e0a08 */
[----:B-1----:R-:W-:-:S04]  /*0190*/  IMAD.WIDE R4, R9, 0x4, R4 ;  /* 0x0000000409047825 */ /* 0x002fc800078e0204 */
[----:B------:R-:W-:Y:S01]  /*01a0*/  IMAD R7, R8, 0xc, R9 ;  /* 0x0000000c08077824 */ /* 0x000fe200078e0209 */
[----:B------:R-:W-:Y:S01]  /*01b0*/  CS2R R8, SRZ ;  /* 0x0000000000087805 */ /* 0x000fe2000001ff00 */
[----:B------:R-:W3:Y:S02]  /*01c0*/  @!P0 LDG.E.EL.64 R10, desc[UR4][R4.64] ;  /* 0x00000004040a8981 */ /* 0x000ee4000c2e1b00 */
[----:B--2---:R-:W-:Y:S02]  /*01d0*/  IMAD.WIDE R2, R7, 0x4, R2 ;  /* 0x0000000407027825 */ /* 0x004fe400078e0202 */
[----:B------:R-:W1:Y:S03]  /*01e0*/  LDC.64 R6, c[0x0][0x220] ;  /* 0x00008800ff067b82 */ /* 0x000e660000000a00 */
[----:B------:R-:W3:Y:S01]  /*01f0*/  @!P0 LDG.E.64 R8, desc[UR4][R2.64] ;  /* 0x0000000402088981 */ /* 0x000ee2000c1e1b00 */
[----:B-1----:R-:W-:-:S04]  /*0200*/  IMAD.WIDE R6, R0, 0x4, R6 ;  /* 0x0000000400067825 */ /* 0x002fc800078e0206 */
[----:B---3--:R-:W-:Y:S01]  /*0210*/  FADD R8, R10, R8 ;  /* 0x000000080a087221 */ /* 0x008fe20000000000 */
[----:B------:R-:W-:Y:S01]  /*0220*/  FADD R9, R11, R9 ;  /* 0x000000090b097221 */ /* 0x000fe20000000000 */
[----:B------:R-:W-:Y:S06]  /*0230*/  @P0 EXIT ;  /* 0x000000000000094d */ /* 0x000fec0003800000 */
[----:B------:R-:W-:Y:S01]  /*0240*/  STG.E.64 desc[UR4][R6.64], R8 ;  /* 0x0000000806007986 */ /* 0x000fe2000c101b04 */
[----:B------:R-:W-:Y:S05]  /*0250*/  EXIT ;  /* 0x000000000000794d */ /* 0x000fea0003800000 */
.L_x_0:
[----:B------:R-:W-:-:S00]  /*0260*/  BRA `(.L_x_0) ;  /* 0xfffffffc00fc7947 */ /* 0x000fc0000383ffff */
[----:B------:R-:W-:-:S00]  /*0270*/  NOP ;  /* 0x0000000000007918 */ /* 0x000fc00000000000 */
        /* <DEDUP_REMOVED lines=8> */
.L_x_1:


//--------------------- .nv.constant0.triton_poi_fused_clone_6 --------------------------
	.section	.nv.constant0.triton_poi_fused_clone_6,"a",@progbits
	.sectionflags	@""
	.align	4
.nv.constant0.triton_poi_fused_clone_6:
	.zero		556
